//
// Generated by NVIDIA NVVM Compiler
//
// Compiler Build ID: CL-36424714
// Cuda compilation tools, release 13.0, V13.0.88
// Based on NVVM 20.0.0
//

.version 9.0
.target sm_100
.address_size 64

	// .globl	_Z11idle_kernelPi

.visible .entry _Z11idle_kernelPi(
	.param .u64 .ptr .align 1 _Z11idle_kernelPi_param_0
)
{
	.reg .b32 	%r<2>;

$L__BB0_1:
	mov.b32 	%r1, 10000000;
	// begin inline asm
	nanosleep.u32 %r1;
	// end inline asm
	bra.uni 	$L__BB0_1;

}


// ===== COMPILED SASS (sm_100) =====

	.target	sm_100

	.elftype	@"ET_EXEC"


//--------------------- .note.nv.tkinfo           --------------------------
	.section	.note.nv.tkinfo,"",@"SHT_NOTE"
	.sectionflags	@"SHF_NOTE_NV_TKINFO"
	.tkinfo
        /*0018*/ 	.word	0x00000002
        /*0030*/ 	.string	""
        /*0030*/ 	.string	"ptxas"
        /*0030*/ 	.string	"Cuda compilation tools, release 13.0, V13.0.88"
        /*0030*/ 	.string	"Build cuda_13.0.r13.0/compiler.36424714_0"
        /*0030*/ 	.string	"-arch sm_100 -m 64 "



//--------------------- .note.nv.cuinfo           --------------------------
	.section	.note.nv.cuinfo,"",@"SHT_NOTE"
	.sectionflags	@"SHF_NOTE_NV_CUINFO"
        /*0018*/ 	.short	0x0002
        /*001a*/ 	.short	0x0064
        /*001c*/ 	.short	0x0082
	.zero		2


//--------------------- .nv.info                  --------------------------
	.section	.nv.info,"",@"SHT_CUDA_INFO"
	.align	4


	//----- nvinfo : EIATTR_REGCOUNT
	.align		4
        /*0000*/ 	.byte	0x04, 0x2f
        /*0002*/ 	.short	(.L_1 - .L_0)
	.align		4
.L_0:
        /*0004*/ 	.word	index@(_Z11idle_kernelPi)
        /*0008*/ 	.word	0x00000004


	//----- nvinfo : EIATTR_FRAME_SIZE
	.align		4
.L_1:
        /*000c*/ 	.byte	0x04, 0x11
        /*000e*/ 	.short	(.L_3 - .L_2)
	.align		4
.L_2:
        /*0010*/ 	.word	index@(_Z11idle_kernelPi)
        /*0014*/ 	.word	0x00000000


	//----- nvinfo : EIATTR_MIN_STACK_SIZE
	.align		4
.L_3:
        /*0018*/ 	.byte	0x04, 0x12
        /*001a*/ 	.short	(.L_5 - .L_4)
	.align		4
.L_4:
        /*001c*/ 	.word	index@(_Z11idle_kernelPi)
        /*0020*/ 	.word	0x00000000
.L_5:


//--------------------- .nv.compat                --------------------------
	.section	.nv.compat,"",@"SHT_CUDA_COMPAT_INFO"
	.align	4
        /*0000*/ 	.byte	0x02, 0x09, 0x00, 0x00, 0x02, 0x02, 0x01, 0x00, 0x02, 0x05, 0x05, 0x00, 0x03, 0x07, 0x01, 0x01
        /*0010*/ 	.byte	0x02, 0x03, 0x00, 0x00, 0x02, 0x06, 0x01, 0x00, 0x04, 0x0b, 0x08, 0x00, 0x09, 0x00, 0x00, 0x00
        /*0020*/ 	.byte	0x00, 0x00, 0x00, 0x00


//--------------------- .nv.info._Z11idle_kernelPi --------------------------
	.section	.nv.info._Z11idle_kernelPi,"",@"SHT_CUDA_INFO"
	.sectionflags	@""
	.align	4


	//----- nvinfo : EIATTR_CUDA_API_VERSION
	.align		4
        /*0000*/ 	.byte	0x04, 0x37
        /*0002*/ 	.short	(.L_7 - .L_6)
.L_6:
        /*0004*/ 	.word	0x00000082


	//----- nvinfo : EIATTR_KPARAM_INFO
	.align		4
.L_7:
        /*0008*/ 	.byte	0x04, 0x17
        /*000a*/ 	.short	(.L_9 - .L_8)
.L_8:
        /*000c*/ 	.word	0x00000000
        /*0010*/ 	.short	0x0000
        /*0012*/ 	.short	0x0000
        /*0014*/ 	.byte	0x00, 0xf5, 0x21, 0x00


	//----- nvinfo : EIATTR_SPARSE_MMA_MASK
	.align		4
.L_9:
        /*0018*/ 	.byte	0x03, 0x50
        /*001a*/ 	.short	0x0000


	//----- nvinfo : EIATTR_MAXREG_COUNT
	.align		4
        /*001c*/ 	.byte	0x03, 0x1b
        /*001e*/ 	.short	0x00ff


	//----- nvinfo : EIATTR_MERCURY_ISA_VERSION
	.align		4
        /*0020*/ 	.byte	0x03, 0x5f
        /*0022*/ 	.short	0x0101


	//----- nvinfo : EIATTR_VRC_CTA_INIT_COUNT
	.align		4
        /*0024*/ 	.byte	0x02, 0x4a
	.zero		1
	.zero		1


	//----- nvinfo : EIATTR_CBANK_PARAM_SIZE
	.align		4
        /*0028*/ 	.byte	0x03, 0x19
        /*002a*/ 	.short	0x0008


	//----- nvinfo : EIATTR_PARAM_CBANK
	.align		4
        /*002c*/ 	.byte	0x04, 0x0a
        /*002e*/ 	.short	(.L_11 - .L_10)
	.align		4
.L_10:
        /*0030*/ 	.word	index@(.nv.constant0._Z11idle_kernelPi)
        /*0034*/ 	.short	0x0380
        /*0036*/ 	.short	0x0008


	//----- nvinfo : EIATTR_SW_WAR
	.align		4
.L_11:
        /*0038*/ 	.byte	0x04, 0x36
        /*003a*/ 	.short	(.L_13 - .L_12)
.L_12:
        /*003c*/ 	.word	0x00000008
.L_13:


//--------------------- .nv.callgraph             --------------------------
	.section	.nv.callgraph,"",@"SHT_CUDA_CALLGRAPH"
	.align	4
	.sectionentsize	8
	.align		4
        /*0000*/ 	.word	0x00000000
	.align		4
        /*0004*/ 	.word	0xffffffff
	.align		4
        /*0008*/ 	.word	0x00000000
	.align		4
        /*000c*/ 	.word	0xfffffffe
	.align		4
        /*0010*/ 	.word	0x00000000
	.align		4
        /*0014*/ 	.word	0xfffffffd
	.align		4
        /*0018*/ 	.word	0x00000000
	.align		4
        /*001c*/ 	.word	0xfffffffc


//--------------------- .text._Z11idle_kernelPi   --------------------------
	.section	.text._Z11idle_kernelPi,"ax",@progbits
	.align	128
        .global         _Z11idle_kernelPi
        .type           _Z11idle_kernelPi,@function
        .size           _Z11idle_kernelPi,(.L_x_2 - _Z11idle_kernelPi)
        .other          _Z11idle_kernelPi,@"STO_CUDA_ENTRY STV_DEFAULT"
_Z11idle_kernelPi:
.text._Z11idle_kernelPi:
[----:B------:R-:W-:Y:S01]  /*0000*/  LDC R1, c[0x0][0x37c] ;  /* 0x0000df00ff017b82 */ /* 0x000fe20000000800 */
.L_x_0:
[----:B------:R-:W-:Y:S05]  /*0010*/  NANOSLEEP 0x989680 ;  /* 0x009896800000795d */ /* 0x000fea0003800000 */
[----:B------:R-:W-:Y:S05]  /*0020*/  BRA `(.L_x_0) ;  /* 0xfffffffc00f87947 */ /* 0x000fea000383ffff */
.L_x_1:
[----:B------:R-:W-:-:S00]  /*0030*/  BRA `(.L_x_1) ;  /* 0xfffffffc00fc7947 */ /* 0x000fc0000383ffff */
[----:B------:R-:W-:-:S00]  /*0040*/  NOP ;  /* 0x0000000000007918 */ /* 0x000fc00000000000 */
        /* <DEDUP_REMOVED lines=11> */
.L_x_2:


//--------------------- .nv.shared.reserved.0     --------------------------
	.section	.nv.shared.reserved.0,"aw",@nobits
	.weak		__nv_reservedSMEM_offset_0_alias
	.size		__nv_reservedSMEM_offset_0_alias, 0, 64
	.other		__nv_reservedSMEM_offset_0_alias,@"STO_CUDA_RESERVED_SHARED STV_DEFAULT"
__nv_reservedSMEM_offset_0_alias:
	.zero		0
	.zero		64


//--------------------- .nv.constant0._Z11idle_kernelPi --------------------------
	.section	.nv.constant0._Z11idle_kernelPi,"a",@progbits
	.sectionflags	@""
	.align	4
.nv.constant0._Z11idle_kernelPi:
	.zero		904


//--------------------- SYMBOLS --------------------------

	.type		.nv.reservedSmem.offset0,@object
	.size		.nv.reservedSmem.offset0,0x4
